//
// Generated by NVIDIA NVVM Compiler
//
// Compiler Build ID: CL-36424714
// Cuda compilation tools, release 13.0, V13.0.88
// Based on NVVM 20.0.0
//

.version 9.0
.target sm_100
.address_size 64

	// .globl	_Z16div_scalar_floatiifPfiS_

.visible .entry _Z16div_scalar_floatiifPfiS_(
	.param .u32 _Z16div_scalar_floatiifPfiS__param_0,
	.param .u32 _Z16div_scalar_floatiifPfiS__param_1,
	.param .f32 _Z16div_scalar_floatiifPfiS__param_2,
	.param .u64 .ptr .align 1 _Z16div_scalar_floatiifPfiS__param_3,
	.param .u32 _Z16div_scalar_floatiifPfiS__param_4,
	.param .u64 .ptr .align 1 _Z16div_scalar_floatiifPfiS__param_5
)
{
	.reg .pred 	%p<5>;
	.reg .b32 	%r<14>;
	.reg .b32 	%f<4>;
	.reg .b64 	%rd<8>;

	ld.param.u32 	%r6, [_Z16div_scalar_floatiifPfiS__param_0];
	ld.param.u32 	%r7, [_Z16div_scalar_floatiifPfiS__param_1];
	ld.param.f32 	%f1, [_Z16div_scalar_floatiifPfiS__param_2];
	ld.param.u64 	%rd3, [_Z16div_scalar_floatiifPfiS__param_3];
	ld.param.u32 	%r8, [_Z16div_scalar_floatiifPfiS__param_4];
	ld.param.u64 	%rd4, [_Z16div_scalar_floatiifPfiS__param_5];
	mov.u32 	%r9, %ctaid.x;
	mov.u32 	%r1, %ntid.x;
	mov.u32 	%r10, %tid.x;
	mad.lo.s32 	%r13, %r9, %r1, %r10;
	setp.ge.s32 	%p1, %r13, %r6;
	@%p1 bra 	$L__BB0_6;
	mov.u32 	%r11, %nctaid.x;
	mul.lo.s32 	%r3, %r1, %r11;
	cvta.to.global.u64 	%rd1, %rd3;
	cvta.to.global.u64 	%rd2, %rd4;
$L__BB0_2:
	setp.lt.s32 	%p2, %r13, %r7;
	@%p2 bra 	$L__BB0_5;
	rem.s32 	%r12, %r13, %r8;
	setp.ne.s32 	%p3, %r12, 0;
	@%p3 bra 	$L__BB0_5;
	mul.wide.s32 	%rd5, %r13, 4;
	add.s64 	%rd6, %rd1, %rd5;
	ld.global.f32 	%f2, [%rd6];
	div.rn.f32 	%f3, %f2, %f1;
	add.s64 	%rd7, %rd2, %rd5;
	st.global.f32 	[%rd7], %f3;
$L__BB0_5:
	add.s32 	%r13, %r13, %r3;
	setp.lt.s32 	%p4, %r13, %r6;
	@%p4 bra 	$L__BB0_2;
$L__BB0_6:
	ret;

}


// ===== COMPILED SASS (sm_100) =====

	.target	sm_100

	.elftype	@"ET_EXEC"


//--------------------- .note.nv.tkinfo           --------------------------
	.section	.note.nv.tkinfo,"",@"SHT_NOTE"
	.sectionflags	@"SHF_NOTE_NV_TKINFO"
	.tkinfo
        /*0018*/ 	.word	0x00000002
        /*0030*/ 	.string	""
        /*0030*/ 	.string	"ptxas"
        /*0030*/ 	.string	"Cuda compilation tools, release 13.0, V13.0.88"
        /*0030*/ 	.string	"Build cuda_13.0.r13.0/compiler.36424714_0"
        /*0030*/ 	.string	"-arch sm_100 -m 64 "



//--------------------- .note.nv.cuinfo           --------------------------
	.section	.note.nv.cuinfo,"",@"SHT_NOTE"
	.sectionflags	@"SHF_NOTE_NV_CUINFO"
        /*0018*/ 	.short	0x0002
        /*001a*/ 	.short	0x0064
        /*001c*/ 	.short	0x0082
	.zero		2


//--------------------- .nv.info                  --------------------------
	.section	.nv.info,"",@"SHT_CUDA_INFO"
	.align	4


	//----- nvinfo : EIATTR_REGCOUNT
	.align		4
        /*0000*/ 	.byte	0x04, 0x2f
        /*0002*/ 	.short	(.L_1 - .L_0)
	.align		4
.L_0:
        /*0004*/ 	.word	index@(_Z16div_scalar_floatiifPfiS_)
        /*0008*/ 	.word	0x00000017


	//----- nvinfo : EIATTR_FRAME_SIZE
	.align		4
.L_1:
        /*000c*/ 	.byte	0x04, 0x11
        /*000e*/ 	.short	(.L_3 - .L_2)
	.align		4
.L_2:
        /*0010*/ 	.word	index@($__internal_0_$__cuda_sm3x_div_rn_noftz_f32_slowpath)
        /*0014*/ 	.word	0x00000000


	//----- nvinfo : EIATTR_FRAME_SIZE
	.align		4
.L_3:
        /*0018*/ 	.byte	0x04, 0x11
        /*001a*/ 	.short	(.L_5 - .L_4)
	.align		4
.L_4:
        /*001c*/ 	.word	index@(_Z16div_scalar_floatiifPfiS_)
        /*0020*/ 	.word	0x00000000


	//----- nvinfo : EIATTR_MIN_STACK_SIZE
	.align		4
.L_5:
        /*0024*/ 	.byte	0x04, 0x12
        /*0026*/ 	.short	(.L_7 - .L_6)
	.align		4
.L_6:
        /*0028*/ 	.word	index@(_Z16div_scalar_floatiifPfiS_)
        /*002c*/ 	.word	0x00000000
.L_7:


//--------------------- .nv.compat                --------------------------
	.section	.nv.compat,"",@"SHT_CUDA_COMPAT_INFO"
	.align	4
        /*0000*/ 	.byte	0x02, 0x09, 0x00, 0x00, 0x02, 0x02, 0x01, 0x00, 0x02, 0x05, 0x05, 0x00, 0x03, 0x07, 0x01, 0x01
        /*0010*/ 	.byte	0x02, 0x03, 0x00, 0x00, 0x02, 0x06, 0x01, 0x00, 0x04, 0x0b, 0x08, 0x00, 0x01, 0x00, 0x00, 0x00
        /*0020*/ 	.byte	0x00, 0x00, 0x00, 0x00


//--------------------- .nv.info._Z16div_scalar_floatiifPfiS_ --------------------------
	.section	.nv.info._Z16div_scalar_floatiifPfiS_,"",@"SHT_CUDA_INFO"
	.sectionflags	@""
	.align	4


	//----- nvinfo : EIATTR_CUDA_API_VERSION
	.align		4
        /*0000*/ 	.byte	0x04, 0x37
        /*0002*/ 	.short	(.L_9 - .L_8)
.L_8:
        /*0004*/ 	.word	0x00000082


	//----- nvinfo : EIATTR_KPARAM_INFO
	.align		4
.L_9:
        /*0008*/ 	.byte	0x04, 0x17
        /*000a*/ 	.short	(.L_11 - .L_10)
.L_10:
        /*000c*/ 	.word	0x00000000
        /*0010*/ 	.short	0x0005
        /*0012*/ 	.short	0x0020
        /*0014*/ 	.byte	0x00, 0xf5, 0x21, 0x00


	//----- nvinfo : EIATTR_KPARAM_INFO
	.align		4
.L_11:
        /*0018*/ 	.byte	0x04, 0x17
        /*001a*/ 	.short	(.L_13 - .L_12)
.L_12:
        /*001c*/ 	.word	0x00000000
        /*0020*/ 	.short	0x0004
        /*0022*/ 	.short	0x0018
        /*0024*/ 	.byte	0x00, 0xf0, 0x11, 0x00


	//----- nvinfo : EIATTR_KPARAM_INFO
	.align		4
.L_13:
        /*0028*/ 	.byte	0x04, 0x17
        /*002a*/ 	.short	(.L_15 - .L_14)
.L_14:
        /*002c*/ 	.word	0x00000000
        /*0030*/ 	.short	0x0003
        /*0032*/ 	.short	0x0010
        /*0034*/ 	.byte	0x00, 0xf5, 0x21, 0x00


	//----- nvinfo : EIATTR_KPARAM_INFO
	.align		4
.L_15:
        /*0038*/ 	.byte	0x04, 0x17
        /*003a*/ 	.short	(.L_17 - .L_16)
.L_16:
        /*003c*/ 	.word	0x00000000
        /*0040*/ 	.short	0x0002
        /*0042*/ 	.short	0x0008
        /*0044*/ 	.byte	0x00, 0xf0, 0x11, 0x00


	//----- nvinfo : EIATTR_KPARAM_INFO
	.align		4
.L_17:
        /*0048*/ 	.byte	0x04, 0x17
        /*004a*/ 	.short	(.L_19 - .L_18)
.L_18:
        /*004c*/ 	.word	0x00000000
        /*0050*/ 	.short	0x0001
        /*0052*/ 	.short	0x0004
        /*0054*/ 	.byte	0x00, 0xf0, 0x11, 0x00


	//----- nvinfo : EIATTR_KPARAM_INFO
	.align		4
.L_19:
        /*0058*/ 	.byte	0x04, 0x17
        /*005a*/ 	.short	(.L_21 - .L_20)
.L_20:
        /*005c*/ 	.word	0x00000000
        /*0060*/ 	.short	0x0000
        /*0062*/ 	.short	0x0000
        /*0064*/ 	.byte	0x00, 0xf0, 0x11, 0x00


	//----- nvinfo : EIATTR_SPARSE_MMA_MASK
	.align		4
.L_21:
        /*0068*/ 	.byte	0x03, 0x50
        /*006a*/ 	.short	0x0000


	//----- nvinfo : EIATTR_MAXREG_COUNT
	.align		4
        /*006c*/ 	.byte	0x03, 0x1b
        /*006e*/ 	.short	0x00ff


	//----- nvinfo : EIATTR_MERCURY_ISA_VERSION
	.align		4
        /*0070*/ 	.byte	0x03, 0x5f
        /*0072*/ 	.short	0x0101


	//----- nvinfo : EIATTR_VRC_CTA_INIT_COUNT
	.align		4
        /*0074*/ 	.byte	0x02, 0x4a
	.zero		1
	.zero		1


	//----- nvinfo : EIATTR_EXIT_INSTR_OFFSETS
	.align		4
        /*0078*/ 	.byte	0x04, 0x1c
        /*007a*/ 	.short	(.L_23 - .L_22)


	//   ....[0]....
.L_22:
        /*007c*/ 	.word	0x00000070


	//   ....[1]....
        /*0080*/ 	.word	0x00000400


	//----- nvinfo : EIATTR_CRS_STACK_SIZE
	.align		4
.L_23:
        /*0084*/ 	.byte	0x04, 0x1e
        /*0086*/ 	.short	(.L_25 - .L_24)
.L_24:
        /*0088*/ 	.word	0x00000000


	//----- nvinfo : EIATTR_CBANK_PARAM_SIZE
	.align		4
.L_25:
        /*008c*/ 	.byte	0x03, 0x19
        /*008e*/ 	.short	0x0028


	//----- nvinfo : EIATTR_PARAM_CBANK
	.align		4
        /*0090*/ 	.byte	0x04, 0x0a
        /*0092*/ 	.short	(.L_27 - .L_26)
	.align		4
.L_26:
        /*0094*/ 	.word	index@(.nv.constant0._Z16div_scalar_floatiifPfiS_)
        /*0098*/ 	.short	0x0380
        /*009a*/ 	.short	0x0028


	//----- nvinfo : EIATTR_SW_WAR
	.align		4
.L_27:
        /*009c*/ 	.byte	0x04, 0x36
        /*009e*/ 	.short	(.L_29 - .L_28)
.L_28:
        /*00a0*/ 	.word	0x00000008
.L_29:


//--------------------- .nv.callgraph             --------------------------
	.section	.nv.callgraph,"",@"SHT_CUDA_CALLGRAPH"
	.align	4
	.sectionentsize	8
	.align		4
        /*0000*/ 	.word	0x00000000
	.align		4
        /*0004*/ 	.word	0xffffffff
	.align		4
        /*0008*/ 	.word	0x00000000
	.align		4
        /*000c*/ 	.word	0xfffffffe
	.align		4
        /*0010*/ 	.word	0x00000000
	.align		4
        /*0014*/ 	.word	0xfffffffd
	.align		4
        /*0018*/ 	.word	0x00000000
	.align		4
        /*001c*/ 	.word	0xfffffffc


//--------------------- .text._Z16div_scalar_floatiifPfiS_ --------------------------
	.section	.text._Z16div_scalar_floatiifPfiS_,"ax",@progbits
	.align	128
        .global         _Z16div_scalar_floatiifPfiS_
        .type           _Z16div_scalar_floatiifPfiS_,@function
        .size           _Z16div_scalar_floatiifPfiS_,(.L_x_17 - _Z16div_scalar_floatiifPfiS_)
        .other          _Z16div_scalar_floatiifPfiS_,@"STO_CUDA_ENTRY STV_DEFAULT"
_Z16div_scalar_floatiifPfiS_:
.text._Z16div_scalar_floatiifPfiS_:
[----:B------:R-:W-:Y:S01]  /*0000*/  LDC R1, c[0x0][0x37c] ;  /* 0x0000df00ff017b82 */ /* 0x000fe20000000800 */
[----:B------:R-:W0:Y:S07]  /*0010*/  S2R R11, SR_TID.X ;  /* 0x00000000000b7919 */ /* 0x000e2e0000002100 */
[----:B------:R-:W0:Y:S01]  /*0020*/  S2UR UR4, SR_CTAID.X ;  /* 0x00000000000479c3 */ /* 0x000e220000002500 */
[----:B------:R-:W1:Y:S07]  /*0030*/  LDCU UR5, c[0x0][0x380] ;  /* 0x00007000ff0577ac */ /* 0x000e6e0008000800 */
[----:B------:R-:W0:Y:S02]  /*0040*/  LDC R2, c[0x0][0x360] ;  /* 0x0000d800ff027b82 */ /* 0x000e240000000800 */
[----:B0-----:R-:W-:-:S05]  /*0050*/  IMAD R11, R2, UR4, R11 ;  /* 0x00000004020b7c24 */ /* 0x001fca000f8e020b */
[----:B-1----:R-:W-:-:S13]  /*0060*/  ISETP.GE.AND P0, PT, R11, UR5, PT ;  /* 0x000000050b007c0c */ /* 0x002fda000bf06270 */
[----:B------:R-:W-:Y:S05]  /*0070*/  @P0 EXIT ;  /* 0x000000000000094d */ /* 0x000fea0003800000 */
[----:B------:R-:W0:Y:S01]  /*0080*/  LDC R9, c[0x0][0x388] ;  /* 0x0000e200ff097b82 */ /* 0x000e220000000800 */
[----:B------:R-:W1:Y:S01]  /*0090*/  LDCU UR4, c[0x0][0x370] ;  /* 0x00006e00ff0477ac */ /* 0x000e620008000800 */
[----:B------:R-:W2:Y:S06]  /*00a0*/  LDCU.64 UR6, c[0x0][0x358] ;  /* 0x00006b00ff0677ac */ /* 0x000eac0008000a00 */
[----:B------:R-:W3:Y:S01]  /*00b0*/  LDC R14, c[0x0][0x398] ;  /* 0x0000e600ff0e7b82 */ /* 0x000ee20000000800 */
[----:B------:R-:W4:Y:S01]  /*00c0*/  LDCU UR8, c[0x0][0x380] ;  /* 0x00007000ff0877ac */ /* 0x000f220008000800 */
[----:B------:R-:W0:Y:S06]  /*00d0*/  LDCU UR5, c[0x0][0x384] ;  /* 0x00007080ff0577ac */ /* 0x000e2c0008000800 */
[----:B------:R-:W0:Y:S01]  /*00e0*/  LDC.64 R4, c[0x0][0x390] ;  /* 0x0000e400ff047b82 */ /* 0x000e220000000a00 */
[----:B-1----:R-:W-:-:S07]  /*00f0*/  IMAD R2, R2, UR4, RZ ;  /* 0x0000000402027c24 */ /* 0x002fce000f8e02ff */
[----:B--2---:R-:W1:Y:S02]  /*0100*/  LDC.64 R6, c[0x0][0x3a0] ;  /* 0x0000e800ff067b82 */ /* 0x004e640000000a00 */
.L_x_4:
[----:B0-----:R-:W-:Y:S01]  /*0110*/  ISETP.GE.AND P0, PT, R11, UR5, PT ;  /* 0x000000050b007c0c */ /* 0x001fe2000bf06270 */
[----:B------:R-:W-:-:S12]  /*0120*/  BSSY.RECONVERGENT B0, `(.L_x_0) ;  /* 0x000002a000007945 */ /* 0x000fd80003800200 */
[----:B------:R-:W-:Y:S05]  /*0130*/  @!P0 BRA `(.L_x_1) ;  /* 0x0000000000a08947 */ /* 0x000fea0003800000 */
[----:B---3--:R-:W-:Y:S02]  /*0140*/  IABS R3, R14 ;  /* 0x0000000e00037213 */ /* 0x008fe40000000000 */
[----:B------:R-:W-:Y:S02]  /*0150*/  ISETP.GE.AND P2, PT, R11, RZ, PT ;  /* 0x000000ff0b00720c */ /* 0x000fe40003f46270 */
[----:B------:R-:W0:Y:S08]  /*0160*/  I2F.RP R0, R3 ;  /* 0x0000000300007306 */ /* 0x000e300000209400 */
[----:B0-----:R-:W0:Y:S02]  /*0170*/  MUFU.RCP R0, R0 ;  /* 0x0000000000007308 */ /* 0x001e240000001000 */
[----:B0-----:R-:W-:-:S06]  /*0180*/  VIADD R12, R0, 0xffffffe ;  /* 0x0ffffffe000c7836 */ /* 0x001fcc0000000000 */
[----:B------:R0:W2:Y:S02]  /*0190*/  F2I.FTZ.U32.TRUNC.NTZ R13, R12 ;  /* 0x0000000c000d7305 */ /* 0x0000a4000021f000 */
[----:B0-----:R-:W-:Y:S02]  /*01a0*/  IMAD.MOV.U32 R12, RZ, RZ, RZ ;  /* 0x000000ffff0c7224 */ /* 0x001fe400078e00ff */
[----:B--2---:R-:W-:-:S04]  /*01b0*/  IMAD.MOV R8, RZ, RZ, -R13 ;  /* 0x000000ffff087224 */ /* 0x004fc800078e0a0d */
[----:B------:R-:W-:Y:S01]  /*01c0*/  IMAD R15, R8, R3, RZ ;  /* 0x00000003080f7224 */ /* 0x000fe200078e02ff */
[----:B------:R-:W-:-:S03]  /*01d0*/  IABS R8, R11 ;  /* 0x0000000b00087213 */ /* 0x000fc60000000000 */
[----:B------:R-:W-:-:S06]  /*01e0*/  IMAD.HI.U32 R13, R13, R15, R12 ;  /* 0x0000000f0d0d7227 */ /* 0x000fcc00078e000c */
[----:B------:R-:W-:-:S04]  /*01f0*/  IMAD.HI.U32 R13, R13, R8, RZ ;  /* 0x000000080d0d7227 */ /* 0x000fc800078e00ff */
[----:B------:R-:W-:-:S04]  /*0200*/  IMAD.MOV R13, RZ, RZ, -R13 ;  /* 0x000000ffff0d7224 */ /* 0x000fc800078e0a0d */
[----:B------:R-:W-:-:S05]  /*0210*/  IMAD R0, R3, R13, R8 ;  /* 0x0000000d03007224 */ /* 0x000fca00078e0208 */
[----:B------:R-:W-:-:S13]  /*0220*/  ISETP.GT.U32.AND P0, PT, R3, R0, PT ;  /* 0x000000000300720c */ /* 0x000fda0003f04070 */
[----:B------:R-:W-:Y:S01]  /*0230*/  @!P0 IMAD.IADD R0, R0, 0x1, -R3 ;  /* 0x0000000100008824 */ /* 0x000fe200078e0a03 */
[----:B------:R-:W-:-:S04]  /*0240*/  ISETP.NE.AND P0, PT, R14, RZ, PT ;  /* 0x000000ff0e00720c */ /* 0x000fc80003f05270 */
[----:B------:R-:W-:-:S13]  /*0250*/  ISETP.GT.U32.AND P1, PT, R3, R0, PT ;  /* 0x000000000300720c */ /* 0x000fda0003f24070 */
[----:B------:R-:W-:-:S04]  /*0260*/  @!P1 IMAD.IADD R0, R0, 0x1, -R3 ;  /* 0x0000000100009824 */ /* 0x000fc800078e0a03 */
[----:B------:R-:W-:Y:S01]  /*0270*/  @!P2 IMAD.MOV R0, RZ, RZ, -R0 ;  /* 0x000000ffff00a224 */ /* 0x000fe200078e0a00 */
[----:B------:R-:W-:-:S04]  /*0280*/  @!P0 LOP3.LUT R0, RZ, R14, RZ, 0x33, !PT ;  /* 0x0000000eff008212 */ /* 0x000fc800078e33ff */
[----:B------:R-:W-:-:S13]  /*0290*/  ISETP.NE.AND P0, PT, R0, RZ, PT ;  /* 0x000000ff0000720c */ /* 0x000fda0003f05270 */
[----:B------:R-:W-:Y:S05]  /*02a0*/  @P0 BRA `(.L_x_1) ;  /* 0x0000000000440947 */ /* 0x000fea0003800000 */
[----:B------:R-:W-:-:S05]  /*02b0*/  IMAD.WIDE R12, R11, 0x4, R4 ;  /* 0x000000040b0c7825 */ /* 0x000fca00078e0204 */
[----:B------:R-:W2:Y:S01]  /*02c0*/  LDG.E R0, desc[UR6][R12.64] ;  /* 0x000000060c007981 */ /* 0x000ea2000c1e1900 */
[----:B------:R-:W0:Y:S01]  /*02d0*/  MUFU.RCP R8, R9 ;  /* 0x0000000900087308 */ /* 0x000e220000001000 */
[----:B------:R-:W-:Y:S01]  /*02e0*/  BSSY.RECONVERGENT B1, `(.L_x_2) ;  /* 0x000000b000017945 */ /* 0x000fe20003800200 */
[----:B0-----:R-:W-:-:S04]  /*02f0*/  FFMA R3, R8, -R9, 1 ;  /* 0x3f80000008037423 */ /* 0x001fc80000000809 */
[----:B------:R-:W-:Y:S02]  /*0300*/  FFMA R3, R8, R3, R8 ;  /* 0x0000000308037223 */ /* 0x000fe40000000008 */
[----:B--2---:R-:W0:Y:S02]  /*0310*/  FCHK P0, R0, R9 ;  /* 0x0000000900007302 */ /* 0x004e240000000000 */
[----:B------:R-:W-:-:S04]  /*0320*/  FFMA R8, R0, R3, RZ ;  /* 0x0000000300087223 */ /* 0x000fc800000000ff */
[----:B------:R-:W-:-:S04]  /*0330*/  FFMA R10, R8, -R9, R0 ;  /* 0x80000009080a7223 */ /* 0x000fc80000000000 */
[----:B------:R-:W-:Y:S01]  /*0340*/  FFMA R3, R3, R10, R8 ;  /* 0x0000000a03037223 */ /* 0x000fe20000000008 */
[----:B0-----:R-:W-:Y:S06]  /*0350*/  @!P0 BRA `(.L_x_3) ;  /* 0x00000000000c8947 */ /* 0x001fec0003800000 */
[----:B------:R-:W-:-:S07]  /*0360*/  MOV R8, 0x380 ;  /* 0x0000038000087802 */ /* 0x000fce0000000f00 */
[----:B-1--4-:R-:W-:Y:S05]  /*0370*/  CALL.REL.NOINC `($__internal_0_$__cuda_sm3x_div_rn_noftz_f32_slowpath) ;  /* 0x0000000000247944 */ /* 0x012fea0003c00000 */
[----:B------:R-:W-:-:S07]  /*0380*/  IMAD.MOV.U32 R3, RZ, RZ, R0 ;  /* 0x000000ffff037224 */ /* 0x000fce00078e0000 */
.L_x_3:
[----:B----4-:R-:W-:Y:S05]  /*0390*/  BSYNC.RECONVERGENT B1 ;  /* 0x0000000000017941 */ /* 0x010fea0003800200 */
.L_x_2:
[----:B-1----:R-:W-:-:S05]  /*03a0*/  IMAD.WIDE R12, R11, 0x4, R6 ;  /* 0x000000040b0c7825 */ /* 0x002fca00078e0206 */
[----:B------:R0:W-:Y:S02]  /*03b0*/  STG.E desc[UR6][R12.64], R3 ;  /* 0x000000030c007986 */ /* 0x0001e4000c101906 */
.L_x_1:
[----:B----4-:R-:W-:Y:S05]  /*03c0*/  BSYNC.RECONVERGENT B0 ;  /* 0x0000000000007941 */ /* 0x010fea0003800200 */
.L_x_0:
[----:B------:R-:W-:-:S05]  /*03d0*/  IMAD.IADD R11, R2, 0x1, R11 ;  /* 0x00000001020b7824 */ /* 0x000fca00078e020b */
[----:B------:R-:W-:-:S13]  /*03e0*/  ISETP.GE.AND P0, PT, R11, UR8, PT ;  /* 0x000000080b007c0c */ /* 0x000fda000bf06270 */
[----:B------:R-:W-:Y:S05]  /*03f0*/  @!P0 BRA `(.L_x_4) ;  /* 0xfffffffc00448947 */ /* 0x000fea000383ffff */
[----:B------:R-:W-:Y:S05]  /*0400*/  EXIT ;  /* 0x000000000000794d */ /* 0x000fea0003800000 */
        .weak           $__internal_0_$__cuda_sm3x_div_rn_noftz_f32_slowpath
        .type           $__internal_0_$__cuda_sm3x_div_rn_noftz_f32_slowpath,@function
        .size           $__internal_0_$__cuda_sm3x_div_rn_noftz_f32_slowpath,(.L_x_17 - $__internal_0_$__cuda_sm3x_div_rn_noftz_f32_slowpath)
$__internal_0_$__cuda_sm3x_div_rn_noftz_f32_slowpath:
[----:B------:R-:W0:Y:S01]  /*0410*/  LDC R3, c[0x0][0x388] ;  /* 0x0000e200ff037b82 */ /* 0x000e220000000800 */
[--C-:B------:R-:W-:Y:S01]  /*0420*/  SHF.R.U32.HI R10, RZ, 0x17, R0.reuse ;  /* 0x00000017ff0a7819 */ /* 0x100fe20000011600 */
[----:B------:R-:W1:Y:S01]  /*0430*/  LDCU UR4, c[0x0][0x388] ;  /* 0x00007100ff0477ac */ /* 0x000e620008000800 */
[----:B------:R-:W-:Y:S01]  /*0440*/  BSSY.RECONVERGENT B2, `(.L_x_5) ;  /* 0x0000064000027945 */ /* 0x000fe20003800200 */
[----:B------:R-:W-:Y:S01]  /*0450*/  IMAD.MOV.U32 R13, RZ, RZ, R0 ;  /* 0x000000ffff0d7224 */ /* 0x000fe200078e0000 */
[----:B------:R-:W-:-:S05]  /*0460*/  LOP3.LUT R18, R10, 0xff, RZ, 0xc0, !PT ;  /* 0x000000ff0a127812 */ /* 0x000fca00078ec0ff */
[----:B------:R-:W-:Y:S02]  /*0470*/  VIADD R17, R18, 0xffffffff ;  /* 0xffffffff12117836 */ /* 0x000fe40000000000 */
[----:B-1----:R-:W-:Y:S01]  /*0480*/  IMAD.U32 R16, RZ, RZ, UR4 ;  /* 0x00000004ff107e24 */ /* 0x002fe2000f8e00ff */
[----:B0-----:R-:W-:-:S04]  /*0490*/  SHF.R.U32.HI R12, RZ, 0x17, R3 ;  /* 0x00000017ff0c7819 */ /* 0x001fc80000011603 */
[----:B------:R-:W-:-:S05]  /*04a0*/  LOP3.LUT R12, R12, 0xff, RZ, 0xc0, !PT ;  /* 0x000000ff0c0c7812 */ /* 0x000fca00078ec0ff */
[----:B------:R-:W-:-:S05]  /*04b0*/  VIADD R15, R12, 0xffffffff ;  /* 0xffffffff0c0f7836 */ /* 0x000fca0000000000 */
[----:B------:R-:W-:-:S04]  /*04c0*/  ISETP.GT.U32.AND P0, PT, R15, 0xfd, PT ;  /* 0x000000fd0f00780c */ /* 0x000fc80003f04070 */
[----:B------:R-:W-:-:S13]  /*04d0*/  ISETP.GT.U32.OR P0, PT, R17, 0xfd, P0 ;  /* 0x000000fd1100780c */ /* 0x000fda0000704470 */
[----:B------:R-:W-:Y:S01]  /*04e0*/  @!P0 IMAD.MOV.U32 R10, RZ, RZ, RZ ;  /* 0x000000ffff0a8224 */ /* 0x000fe200078e00ff */
[----:B------:R-:W-:Y:S06]  /*04f0*/  @!P0 BRA `(.L_x_6) ;  /* 0x00000000005c8947 */ /* 0x000fec0003800000 */
[----:B------:R-:W-:Y:S02]  /*0500*/  FSETP.GTU.FTZ.AND P1, PT, |R3|, +INF , PT ;  /* 0x7f8000000300780b */ /* 0x000fe40003f3c200 */
[----:B------:R-:W-:-:S04]  /*0510*/  FSETP.GTU.FTZ.AND P0, PT, |R0|, +INF , PT ;  /* 0x7f8000000000780b */ /* 0x000fc80003f1c200 */
[----:B------:R-:W-:-:S13]  /*0520*/  PLOP3.LUT P0, PT, P0, P1, PT, 0xf8, 0x8f ;  /* 0x00000000008f781c */ /* 0x000fda0000703f70 */
[----:B------:R-:W-:Y:S05]  /*0530*/  @P0 BRA `(.L_x_7) ;  /* 0x00000004004c0947 */ /* 0x000fea0003800000 */
[----:B------:R-:W-:-:S13]  /*0540*/  LOP3.LUT P0, RZ, R16, 0x7fffffff, R13, 0xc8, !PT ;  /* 0x7fffffff10ff7812 */ /* 0x000fda000780c80d */
[----:B------:R-:W-:Y:S05]  /*0550*/  @!P0 BRA `(.L_x_8) ;  /* 0x00000004003c8947 */ /* 0x000fea0003800000 */
[C---:B------:R-:W-:Y:S02]  /*0560*/  FSETP.NEU.FTZ.AND P2, PT, |R0|.reuse, +INF , PT ;  /* 0x7f8000000000780b */ /* 0x040fe40003f5d200 */
[----:B------:R-:W-:Y:S02]  /*0570*/  FSETP.NEU.FTZ.AND P1, PT, |R3|, +INF , PT ;  /* 0x7f8000000300780b */ /* 0x000fe40003f3d200 */
[----:B------:R-:W-:-:S11]  /*0580*/  FSETP.NEU.FTZ.AND P0, PT, |R0|, +INF , PT ;  /* 0x7f8000000000780b */ /* 0x000fd60003f1d200 */
[----:B------:R-:W-:Y:S05]  /*0590*/  @!P1 BRA !P2, `(.L_x_8) ;  /* 0x00000004002c9947 */ /* 0x000fea0005000000 */
[----:B------:R-:W-:-:S04]  /*05a0*/  LOP3.LUT P2, RZ, R13, 0x7fffffff, RZ, 0xc0, !PT ;  /* 0x7fffffff0dff7812 */ /* 0x000fc8000784c0ff */
[----:B------:R-:W-:-:S13]  /*05b0*/  PLOP3.LUT P1, PT, P1, P2, PT, 0x2f, 0xf2 ;  /* 0x0000000000f2781c */ /* 0x000fda0000f24577 */
[----:B------:R-:W-:Y:S05]  /*05c0*/  @P1 BRA `(.L_x_9) ;  /* 0x0000000400181947 */ /* 0x000fea0003800000 */
[----:B------:R-:W-:-:S04]  /*05d0*/  LOP3.LUT P1, RZ, R16, 0x7fffffff, RZ, 0xc0, !PT ;  /* 0x7fffffff10ff7812 */ /* 0x000fc8000782c0ff */
[----:B------:R-:W-:-:S13]  /*05e0*/  PLOP3.LUT P0, PT, P0, P1, PT, 0x2f, 0xf2 ;  /* 0x0000000000f2781c */ /* 0x000fda0000702577 */
[----:B------:R-:W-:Y:S05]  /*05f0*/  @P0 BRA `(.L_x_10) ;  /* 0x0000000400000947 */ /* 0x000fea0003800000 */
[----:B------:R-:W-:Y:S02]  /*0600*/  ISETP.GE.AND P0, PT, R17, RZ, PT ;  /* 0x000000ff1100720c */ /* 0x000fe40003f06270 */
[----:B------:R-:W-:-:S11]  /*0610*/  ISETP.GE.AND P1, PT, R15, RZ, PT ;  /* 0x000000ff0f00720c */ /* 0x000fd60003f26270 */
[----:B------:R-:W-:Y:S02]  /*0620*/  @P0 IMAD.MOV.U32 R10, RZ, RZ, RZ ;  /* 0x000000ffff0a0224 */ /* 0x000fe400078e00ff */
[----:B------:R-:W-:Y:S01]  /*0630*/  @!P0 FFMA R13, R0, 1.84467440737095516160e+19, RZ ;  /* 0x5f800000000d8823 */ /* 0x000fe200000000ff */
[----:B------:R-:W-:Y:S02]  /*0640*/  @!P0 IMAD.MOV.U32 R10, RZ, RZ, -0x40 ;  /* 0xffffffc0ff0a8424 */ /* 0x000fe400078e00ff */
[----:B------:R-:W-:Y:S02]  /*0650*/  @!P1 FFMA R16, R3, 1.84467440737095516160e+19, RZ ;  /* 0x5f80000003109823 */ /* 0x000fe400000000ff */
[----:B------:R-:W-:-:S07]  /*0660*/  @!P1 VIADD R10, R10, 0x40 ;  /* 0x000000400a0a9836 */ /* 0x000fce0000000000 */
.L_x_6:
[----:B------:R-:W-:Y:S01]  /*0670*/  LEA R3, R12, 0xc0800000, 0x17 ;  /* 0xc08000000c037811 */ /* 0x000fe200078eb8ff */
[----:B------:R-:W-:Y:S04]  /*0680*/  BSSY.RECONVERGENT B3, `(.L_x_11) ;  /* 0x0000036000037945 */ /* 0x000fe80003800200 */
[----:B------:R-:W-:Y:S02]  /*0690*/  IMAD.IADD R16, R16, 0x1, -R3 ;  /* 0x0000000110107824 */ /* 0x000fe400078e0a03 */
[----:B------:R-:W-:Y:S02]  /*06a0*/  VIADD R3, R18, 0xffffff81 ;  /* 0xffffff8112037836 */ /* 0x000fe40000000000 */
[----:B------:R-:W0:Y:S01]  /*06b0*/  MUFU.RCP R15, R16 ;  /* 0x00000010000f7308 */ /* 0x000e220000001000 */
[----:B------:R-:W-:Y:S01]  /*06c0*/  FADD.FTZ R17, -R16, -RZ ;  /* 0x800000ff10117221 */ /* 0x000fe20000010100 */
[----:B------:R-:W-:-:S03]  /*06d0*/  IMAD R0, R3, -0x800000, R13 ;  /* 0xff80000003007824 */ /* 0x000fc600078e020d */
[----:B0-----:R-:W-:-:S04]  /*06e0*/  FFMA R18, R15, R17, 1 ;  /* 0x3f8000000f127423 */ /* 0x001fc80000000011 */
[----:B------:R-:W-:-:S04]  /*06f0*/  FFMA R20, R15, R18, R15 ;  /* 0x000000120f147223 */ /* 0x000fc8000000000f */
[----:B------:R-:W-:-:S04]  /*0700*/  FFMA R13, R0, R20, RZ ;  /* 0x00000014000d7223 */ /* 0x000fc800000000ff */
[----:B------:R-:W-:-:S04]  /*0710*/  FFMA R18, R17, R13, R0 ;  /* 0x0000000d11127223 */ /* 0x000fc80000000000 */
[----:B------:R-:W-:Y:S01]  /*0720*/  FFMA R15, R20, R18, R13 ;  /* 0x00000012140f7223 */ /* 0x000fe2000000000d */
[----:B------:R-:W-:-:S03]  /*0730*/  IADD3 R13, PT, PT, R3, 0x7f, -R12 ;  /* 0x0000007f030d7810 */ /* 0x000fc60007ffe80c */
[----:B------:R-:W-:Y:S02]  /*0740*/  FFMA R18, R17, R15, R0 ;  /* 0x0000000f11127223 */ /* 0x000fe40000000000 */
[----:B------:R-:W-:Y:S02]  /*0750*/  IMAD.IADD R13, R13, 0x1, R10 ;  /* 0x000000010d0d7824 */ /* 0x000fe400078e020a */
[----:B------:R-:W-:-:S05]  /*0760*/  FFMA R0, R20, R18, R15 ;  /* 0x0000001214007223 */ /* 0x000fca000000000f */
[----:B------:R-:W-:-:S04]  /*0770*/  SHF.R.U32.HI R3, RZ, 0x17, R0 ;  /* 0x00000017ff037819 */ /* 0x000fc80000011600 */
[----:B------:R-:W-:-:S05]  /*0780*/  LOP3.LUT R3, R3, 0xff, RZ, 0xc0, !PT ;  /* 0x000000ff03037812 */ /* 0x000fca00078ec0ff */
[----:B------:R-:W-:-:S04]  /*0790*/  IMAD.IADD R16, R3, 0x1, R13 ;  /* 0x0000000103107824 */ /* 0x000fc800078e020d */
[----:B------:R-:W-:-:S05]  /*07a0*/  VIADD R3, R16, 0xffffffff ;  /* 0xffffffff10037836 */ /* 0x000fca0000000000 */
[----:B------:R-:W-:-:S13]  /*07b0*/  ISETP.GE.U32.AND P0, PT, R3, 0xfe, PT ;  /* 0x000000fe0300780c */ /* 0x000fda0003f06070 */
[----:B------:R-:W-:Y:S05]  /*07c0*/  @!P0 BRA `(.L_x_12) ;  /* 0x0000000000808947 */ /* 0x000fea0003800000 */
[----:B------:R-:W-:-:S13]  /*07d0*/  ISETP.GT.AND P0, PT, R16, 0xfe, PT ;  /* 0x000000fe1000780c */ /* 0x000fda0003f04270 */
[----:B------:R-:W-:Y:S05]  /*07e0*/  @P0 BRA `(.L_x_13) ;  /* 0x00000000006c0947 */ /* 0x000fea0003800000 */
[----:B------:R-:W-:-:S13]  /*07f0*/  ISETP.GE.AND P0, PT, R16, 0x1, PT ;  /* 0x000000011000780c */ /* 0x000fda0003f06270 */
[----:B------:R-:W-:Y:S05]  /*0800*/  @P0 BRA `(.L_x_14) ;  /* 0x0000000000740947 */ /* 0x000fea0003800000 */
[----:B------:R-:W-:Y:S02]  /*0810*/  ISETP.GE.AND P0, PT, R16, -0x18, PT ;  /* 0xffffffe81000780c */ /* 0x000fe40003f06270 */
[----:B------:R-:W-:-:S11]  /*0820*/  LOP3.LUT R0, R0, 0x80000000, RZ, 0xc0, !PT ;  /* 0x8000000000007812 */ /* 0x000fd600078ec0ff */
[----:B------:R-:W-:Y:S05]  /*0830*/  @!P0 BRA `(.L_x_14) ;  /* 0x0000000000688947 */ /* 0x000fea0003800000 */
[-CC-:B------:R-:W-:Y:S01]  /*0840*/  FFMA.RZ R3, R20, R18.reuse, R15.reuse ;  /* 0x0000001214037223 */ /* 0x180fe2000000c00f */
[----:B------:R-:W-:Y:S02]  /*0850*/  VIADD R13, R16, 0x20 ;  /* 0x00000020100d7836 */ /* 0x000fe40000000000 */
[-CC-:B------:R-:W-:Y:S01]  /*0860*/  FFMA.RM R10, R20, R18.reuse, R15.reuse ;  /* 0x00000012140a7223 */ /* 0x180fe2000000400f */
[----:B------:R-:W-:Y:S02]  /*0870*/  ISETP.NE.AND P2, PT, R16, RZ, PT ;  /* 0x000000ff1000720c */ /* 0x000fe40003f45270 */
[----:B------:R-:W-:Y:S01]  /*0880*/  LOP3.LUT R12, R3, 0x7fffff, RZ, 0xc0, !PT ;  /* 0x007fffff030c7812 */ /* 0x000fe200078ec0ff */
[----:B------:R-:W-:Y:S01]  /*0890*/  FFMA.RP R3, R20, R18, R15 ;  /* 0x0000001214037223 */ /* 0x000fe2000000800f */
[----:B------:R-:W-:Y:S01]  /*08a0*/  IMAD.MOV R15, RZ, RZ, -R16 ;  /* 0x000000ffff0f7224 */ /* 0x000fe200078e0a10 */
[----:B------:R-:W-:Y:S02]  /*08b0*/  ISETP.NE.AND P1, PT, R16, RZ, PT ;  /* 0x000000ff1000720c */ /* 0x000fe40003f25270 */
[----:B------:R-:W-:-:S02]  /*08c0*/  LOP3.LUT R12, R12, 0x800000, RZ, 0xfc, !PT ;  /* 0x008000000c0c7812 */ /* 0x000fc400078efcff */
[----:B------:R-:W-:Y:S02]  /*08d0*/  FSETP.NEU.FTZ.AND P0, PT, R3, R10, PT ;  /* 0x0000000a0300720b */ /* 0x000fe40003f1d000 */
[----:B------:R-:W-:Y:S02]  /*08e0*/  SHF.L.U32 R13, R12, R13, RZ ;  /* 0x0000000d0c0d7219 */ /* 0x000fe400000006ff */
[----:B------:R-:W-:Y:S02]  /*08f0*/  SEL R3, R15, RZ, P2 ;  /* 0x000000ff0f037207 */ /* 0x000fe40001000000 */
[----:B------:R-:W-:Y:S02]  /*0900*/  ISETP.NE.AND P1, PT, R13, RZ, P1 ;  /* 0x000000ff0d00720c */ /* 0x000fe40000f25270 */
[----:B------:R-:W-:Y:S02]  /*0910*/  SHF.R.U32.HI R3, RZ, R3, R12 ;  /* 0x00000003ff037219 */ /* 0x000fe4000001160c */
[----:B------:R-:W-:-:S02]  /*0920*/  PLOP3.LUT P0, PT, P0, P1, PT, 0xf8, 0x8f ;  /* 0x00000000008f781c */ /* 0x000fc40000703f70 */
[----:B------:R-:W-:Y:S02]  /*0930*/  SHF.R.U32.HI R13, RZ, 0x1, R3 ;  /* 0x00000001ff0d7819 */ /* 0x000fe40000011603 */
[----:B------:R-:W-:-:S04]  /*0940*/  SEL R10, RZ, 0x1, !P0 ;  /* 0x00000001ff0a7807 */ /* 0x000fc80004000000 */
[----:B------:R-:W-:-:S04]  /*0950*/  LOP3.LUT R10, R10, 0x1, R13, 0xf8, !PT ;  /* 0x000000010a0a7812 */ /* 0x000fc800078ef80d */
[----:B------:R-:W-:-:S05]  /*0960*/  LOP3.LUT R10, R10, R3, RZ, 0xc0, !PT ;  /* 0x000000030a0a7212 */ /* 0x000fca00078ec0ff */
[----:B------:R-:W-:-:S05]  /*0970*/  IMAD.IADD R13, R13, 0x1, R10 ;  /* 0x000000010d0d7824 */ /* 0x000fca00078e020a */
[----:B------:R-:W-:Y:S01]  /*0980*/  LOP3.LUT R0, R13, R0, RZ, 0xfc, !PT ;  /* 0x000000000d007212 */ /* 0x000fe200078efcff */
[----:B------:R-:W-:Y:S06]  /*0990*/  BRA `(.L_x_14) ;  /* 0x0000000000107947 */ /* 0x000fec0003800000 */
.L_x_13:
[----:B------:R-:W-:-:S04]  /*09a0*/  LOP3.LUT R0, R0, 0x80000000, RZ, 0xc0, !PT ;  /* 0x8000000000007812 */ /* 0x000fc800078ec0ff */
[----:B------:R-:W-:Y:S01]  /*09b0*/  LOP3.LUT R0, R0, 0x7f800000, RZ, 0xfc, !PT ;  /* 0x7f80000000007812 */ /* 0x000fe200078efcff */
[----:B------:R-:W-:Y:S06]  /*09c0*/  BRA `(.L_x_14) ;  /* 0x0000000000047947 */ /* 0x000fec0003800000 */
.L_x_12:
[----:B------:R-:W-:-:S07]  /*09d0*/  IMAD R0, R13, 0x800000, R0 ;  /* 0x008000000d007824 */ /* 0x000fce00078e0200 */
.L_x_14:
[----:B------:R-:W-:Y:S05]  /*09e0*/  BSYNC.RECONVERGENT B3 ;  /* 0x0000000000037941 */ /* 0x000fea0003800200 */
.L_x_11:
[----:B------:R-:W-:Y:S05]  /*09f0*/  BRA `(.L_x_15) ;  /* 0x0000000000207947 */ /* 0x000fea0003800000 */
.L_x_10:
[----:B------:R-:W-:-:S04]  /*0a00*/  LOP3.LUT R0, R16, 0x80000000, R13, 0x48, !PT ;  /* 0x8000000010007812 */ /* 0x000fc800078e480d */
[----:B------:R-:W-:Y:S01]  /*0a10*/  LOP3.LUT R0, R0, 0x7f800000, RZ, 0xfc, !PT ;  /* 0x7f80000000007812 */ /* 0x000fe200078efcff */
[----:B------:R-:W-:Y:S06]  /*0a20*/  BRA `(.L_x_15) ;  /* 0x0000000000147947 */ /* 0x000fec0003800000 */
.L_x_9:
[----:B------:R-:W-:Y:S01]  /*0a30*/  LOP3.LUT R0, R16, 0x80000000, R13, 0x48, !PT ;  /* 0x8000000010007812 */ /* 0x000fe200078e480d */
[----:B------:R-:W-:Y:S06]  /*0a40*/  BRA `(.L_x_15) ;  /* 0x00000000000c7947 */ /* 0x000fec0003800000 */
.L_x_8:
[----:B------:R-:W0:Y:S01]  /*0a50*/  MUFU.RSQ R0, -QNAN ;  /* 0xffc0000000007908 */ /* 0x000e220000001400 */
[----:B------:R-:W-:Y:S05]  /*0a60*/  BRA `(.L_x_15) ;  /* 0x0000000000047947 */ /* 0x000fea0003800000 */
.L_x_7:
[----:B------:R-:W-:-:S07]  /*0a70*/  FADD.FTZ R0, R0, R3 ;  /* 0x0000000300007221 */ /* 0x000fce0000010000 */
.L_x_15:
[----:B------:R-:W-:Y:S05]  /*0a80*/  BSYNC.RECONVERGENT B2 ;  /* 0x0000000000027941 */ /* 0x000fea0003800200 */
.L_x_5:
[----:B------:R-:W-:Y:S02]  /*0a90*/  IMAD.MOV.U32 R12, RZ, RZ, R8 ;  /* 0x000000ffff0c7224 */ /* 0x000fe400078e0008 */
[----:B------:R-:W-:-:S04]  /*0aa0*/  IMAD.MOV.U32 R13, RZ, RZ, 0x0 ;  /* 0x00000000ff0d7424 */ /* 0x000fc800078e00ff */
[----:B0-----:R-:W-:Y:S05]  /*0ab0*/  RET.REL.NODEC R12 `(_Z16div_scalar_floatiifPfiS_) ;  /* 0xfffffff40c507950 */ /* 0x001fea0003c3ffff */
.L_x_16:
[----:B------:R-:W-:-:S00]  /*0ac0*/  BRA `(.L_x_16) ;  /* 0xfffffffc00fc7947 */ /* 0x000fc0000383ffff */
[----:B------:R-:W-:-:S00]  /*0ad0*/  NOP ;  /* 0x0000000000007918 */ /* 0x000fc00000000000 */
        /* <DEDUP_REMOVED lines=10> */
.L_x_17:


//--------------------- .nv.shared.reserved.0     --------------------------
	.section	.nv.shared.reserved.0,"aw",@nobits
	.weak		__nv_reservedSMEM_offset_0_alias
	.size		__nv_reservedSMEM_offset_0_alias, 0, 64
	.other		__nv_reservedSMEM_offset_0_alias,@"STO_CUDA_RESERVED_SHARED STV_DEFAULT"
__nv_reservedSMEM_offset_0_alias:
	.zero		0
	.zero		64


//--------------------- .nv.constant0._Z16div_scalar_floatiifPfiS_ --------------------------
	.section	.nv.constant0._Z16div_scalar_floatiifPfiS_,"a",@progbits
	.sectionflags	@""
	.align	4
.nv.constant0._Z16div_scalar_floatiifPfiS_:
	.zero		936


//--------------------- SYMBOLS --------------------------

	.type		.nv.reservedSmem.offset0,@object
	.size		.nv.reservedSmem.offset0,0x4
